//
// Generated by NVIDIA NVVM Compiler
//
// Compiler Build ID: CL-36424714
// Cuda compilation tools, release 13.0, V13.0.88
// Based on NVVM 20.0.0
//

.version 9.0
.target sm_100
.address_size 64


.entry _Z10sumOfcubesPiS_Pl(
	.param .u64 .ptr .align 1 _Z10sumOfcubesPiS_Pl_param_0,
	.param .u64 .ptr .align 1 _Z10sumOfcubesPiS_Pl_param_1,
	.param .u64 .ptr .align 1 _Z10sumOfcubesPiS_Pl_param_2
)
{
	.reg .pred 	%p<2>;
	.reg .b32 	%r<55>;
	.reg .b64 	%rd<15>;

	ld.param.u64 	%rd8, [_Z10sumOfcubesPiS_Pl_param_0];
	ld.param.u64 	%rd5, [_Z10sumOfcubesPiS_Pl_param_1];
	ld.param.u64 	%rd6, [_Z10sumOfcubesPiS_Pl_param_2];
	cvta.to.global.u64 	%rd9, %rd8;
	// begin inline asm
	mov.u64 	%rd7, %clock64;
	// end inline asm
	add.s64 	%rd14, %rd9, 32;
	mov.b32 	%r53, 0;
	mov.u32 	%r54, %r53;
$L__BB0_1:
	ld.global.u32 	%r6, [%rd14+-32];
	mul.lo.s32 	%r7, %r6, %r6;
	mad.lo.s32 	%r8, %r7, %r6, %r54;
	ld.global.u32 	%r9, [%rd14+-28];
	mul.lo.s32 	%r10, %r9, %r9;
	mad.lo.s32 	%r11, %r10, %r9, %r8;
	ld.global.u32 	%r12, [%rd14+-24];
	mul.lo.s32 	%r13, %r12, %r12;
	mad.lo.s32 	%r14, %r13, %r12, %r11;
	ld.global.u32 	%r15, [%rd14+-20];
	mul.lo.s32 	%r16, %r15, %r15;
	mad.lo.s32 	%r17, %r16, %r15, %r14;
	ld.global.u32 	%r18, [%rd14+-16];
	mul.lo.s32 	%r19, %r18, %r18;
	mad.lo.s32 	%r20, %r19, %r18, %r17;
	ld.global.u32 	%r21, [%rd14+-12];
	mul.lo.s32 	%r22, %r21, %r21;
	mad.lo.s32 	%r23, %r22, %r21, %r20;
	ld.global.u32 	%r24, [%rd14+-8];
	mul.lo.s32 	%r25, %r24, %r24;
	mad.lo.s32 	%r26, %r25, %r24, %r23;
	ld.global.u32 	%r27, [%rd14+-4];
	mul.lo.s32 	%r28, %r27, %r27;
	mad.lo.s32 	%r29, %r28, %r27, %r26;
	ld.global.u32 	%r30, [%rd14];
	mul.lo.s32 	%r31, %r30, %r30;
	mad.lo.s32 	%r32, %r31, %r30, %r29;
	ld.global.u32 	%r33, [%rd14+4];
	mul.lo.s32 	%r34, %r33, %r33;
	mad.lo.s32 	%r35, %r34, %r33, %r32;
	ld.global.u32 	%r36, [%rd14+8];
	mul.lo.s32 	%r37, %r36, %r36;
	mad.lo.s32 	%r38, %r37, %r36, %r35;
	ld.global.u32 	%r39, [%rd14+12];
	mul.lo.s32 	%r40, %r39, %r39;
	mad.lo.s32 	%r41, %r40, %r39, %r38;
	ld.global.u32 	%r42, [%rd14+16];
	mul.lo.s32 	%r43, %r42, %r42;
	mad.lo.s32 	%r44, %r43, %r42, %r41;
	ld.global.u32 	%r45, [%rd14+20];
	mul.lo.s32 	%r46, %r45, %r45;
	mad.lo.s32 	%r47, %r46, %r45, %r44;
	ld.global.u32 	%r48, [%rd14+24];
	mul.lo.s32 	%r49, %r48, %r48;
	mad.lo.s32 	%r50, %r49, %r48, %r47;
	ld.global.u32 	%r51, [%rd14+28];
	mul.lo.s32 	%r52, %r51, %r51;
	mad.lo.s32 	%r54, %r52, %r51, %r50;
	add.s32 	%r53, %r53, 16;
	add.s64 	%rd14, %rd14, 64;
	setp.ne.s32 	%p1, %r53, 10000000;
	@%p1 bra 	$L__BB0_1;
	cvta.to.global.u64 	%rd11, %rd5;
	cvta.to.global.u64 	%rd12, %rd6;
	st.global.u32 	[%rd11], %r54;
	// begin inline asm
	mov.u64 	%rd10, %clock64;
	// end inline asm
	sub.s64 	%rd13, %rd10, %rd7;
	st.global.u64 	[%rd12], %rd13;
	ret;

}


// ===== COMPILED SASS (sm_100) =====

	.target	sm_100

	.elftype	@"ET_EXEC"


//--------------------- .note.nv.tkinfo           --------------------------
	.section	.note.nv.tkinfo,"",@"SHT_NOTE"
	.sectionflags	@"SHF_NOTE_NV_TKINFO"
	.tkinfo
        /*0018*/ 	.word	0x00000002
        /*0030*/ 	.string	""
        /*0030*/ 	.string	"ptxas"
        /*0030*/ 	.string	"Cuda compilation tools, release 13.0, V13.0.88"
        /*0030*/ 	.string	"Build cuda_13.0.r13.0/compiler.36424714_0"
        /*0030*/ 	.string	"-arch sm_100 -m 64 "



//--------------------- .note.nv.cuinfo           --------------------------
	.section	.note.nv.cuinfo,"",@"SHT_NOTE"
	.sectionflags	@"SHF_NOTE_NV_CUINFO"
        /*0018*/ 	.short	0x0002
        /*001a*/ 	.short	0x0064
        /*001c*/ 	.short	0x0082
	.zero		2


//--------------------- .nv.info                  --------------------------
	.section	.nv.info,"",@"SHT_CUDA_INFO"
	.align	4


	//----- nvinfo : EIATTR_REGCOUNT
	.align		4
        /*0000*/ 	.byte	0x04, 0x2f
        /*0002*/ 	.short	(.L_1 - .L_0)
	.align		4
.L_0:
        /*0004*/ 	.word	index@(_Z10sumOfcubesPiS_Pl)
        /*0008*/ 	.word	0x0000001d


	//----- nvinfo : EIATTR_FRAME_SIZE
	.align		4
.L_1:
        /*000c*/ 	.byte	0x04, 0x11
        /*000e*/ 	.short	(.L_3 - .L_2)
	.align		4
.L_2:
        /*0010*/ 	.word	index@(_Z10sumOfcubesPiS_Pl)
        /*0014*/ 	.word	0x00000000


	//----- nvinfo : EIATTR_MIN_STACK_SIZE
	.align		4
.L_3:
        /*0018*/ 	.byte	0x04, 0x12
        /*001a*/ 	.short	(.L_5 - .L_4)
	.align		4
.L_4:
        /*001c*/ 	.word	index@(_Z10sumOfcubesPiS_Pl)
        /*0020*/ 	.word	0x00000000
.L_5:


//--------------------- .nv.compat                --------------------------
	.section	.nv.compat,"",@"SHT_CUDA_COMPAT_INFO"
	.align	4
        /*0000*/ 	.byte	0x02, 0x09, 0x00, 0x00, 0x02, 0x02, 0x01, 0x00, 0x02, 0x05, 0x05, 0x00, 0x03, 0x07, 0x01, 0x01
        /*0010*/ 	.byte	0x02, 0x03, 0x00, 0x00, 0x02, 0x06, 0x01, 0x00, 0x04, 0x0b, 0x08, 0x00, 0x09, 0x00, 0x00, 0x00
        /*0020*/ 	.byte	0x00, 0x00, 0x00, 0x00


//--------------------- .nv.info._Z10sumOfcubesPiS_Pl --------------------------
	.section	.nv.info._Z10sumOfcubesPiS_Pl,"",@"SHT_CUDA_INFO"
	.sectionflags	@""
	.align	4


	//----- nvinfo : EIATTR_CUDA_API_VERSION
	.align		4
        /*0000*/ 	.byte	0x04, 0x37
        /*0002*/ 	.short	(.L_7 - .L_6)
.L_6:
        /*0004*/ 	.word	0x00000082


	//----- nvinfo : EIATTR_KPARAM_INFO
	.align		4
.L_7:
        /*0008*/ 	.byte	0x04, 0x17
        /*000a*/ 	.short	(.L_9 - .L_8)
.L_8:
        /*000c*/ 	.word	0x00000000
        /*0010*/ 	.short	0x0002
        /*0012*/ 	.short	0x0010
        /*0014*/ 	.byte	0x00, 0xf5, 0x21, 0x00


	//----- nvinfo : EIATTR_KPARAM_INFO
	.align		4
.L_9:
        /*0018*/ 	.byte	0x04, 0x17
        /*001a*/ 	.short	(.L_11 - .L_10)
.L_10:
        /*001c*/ 	.word	0x00000000
        /*0020*/ 	.short	0x0001
        /*0022*/ 	.short	0x0008
        /*0024*/ 	.byte	0x00, 0xf5, 0x21, 0x00


	//----- nvinfo : EIATTR_KPARAM_INFO
	.align		4
.L_11:
        /*0028*/ 	.byte	0x04, 0x17
        /*002a*/ 	.short	(.L_13 - .L_12)
.L_12:
        /*002c*/ 	.word	0x00000000
        /*0030*/ 	.short	0x0000
        /*0032*/ 	.short	0x0000
        /*0034*/ 	.byte	0x00, 0xf5, 0x21, 0x00


	//----- nvinfo : EIATTR_SPARSE_MMA_MASK
	.align		4
.L_13:
        /*0038*/ 	.byte	0x03, 0x50
        /*003a*/ 	.short	0x0000


	//----- nvinfo : EIATTR_MAXREG_COUNT
	.align		4
        /*003c*/ 	.byte	0x03, 0x1b
        /*003e*/ 	.short	0x00ff


	//----- nvinfo : EIATTR_MERCURY_ISA_VERSION
	.align		4
        /*0040*/ 	.byte	0x03, 0x5f
        /*0042*/ 	.short	0x0101


	//----- nvinfo : EIATTR_VRC_CTA_INIT_COUNT
	.align		4
        /*0044*/ 	.byte	0x02, 0x4a
	.zero		1
	.zero		1


	//----- nvinfo : EIATTR_EXIT_INSTR_OFFSETS
	.align		4
        /*0048*/ 	.byte	0x04, 0x1c
        /*004a*/ 	.short	(.L_15 - .L_14)


	//   ....[0]....
.L_14:
        /*004c*/ 	.word	0x00001070


	//----- nvinfo : EIATTR_CBANK_PARAM_SIZE
	.align		4
.L_15:
        /*0050*/ 	.byte	0x03, 0x19
        /*0052*/ 	.short	0x0018


	//----- nvinfo : EIATTR_PARAM_CBANK
	.align		4
        /*0054*/ 	.byte	0x04, 0x0a
        /*0056*/ 	.short	(.L_17 - .L_16)
	.align		4
.L_16:
        /*0058*/ 	.word	index@(.nv.constant0._Z10sumOfcubesPiS_Pl)
        /*005c*/ 	.short	0x0380
        /*005e*/ 	.short	0x0018


	//----- nvinfo : EIATTR_SW_WAR
	.align		4
.L_17:
        /*0060*/ 	.byte	0x04, 0x36
        /*0062*/ 	.short	(.L_19 - .L_18)
.L_18:
        /*0064*/ 	.word	0x00000008
.L_19:


//--------------------- .nv.callgraph             --------------------------
	.section	.nv.callgraph,"",@"SHT_CUDA_CALLGRAPH"
	.align	4
	.sectionentsize	8
	.align		4
        /*0000*/ 	.word	0x00000000
	.align		4
        /*0004*/ 	.word	0xffffffff
	.align		4
        /*0008*/ 	.word	0x00000000
	.align		4
        /*000c*/ 	.word	0xfffffffe
	.align		4
        /*0010*/ 	.word	0x00000000
	.align		4
        /*0014*/ 	.word	0xfffffffd
	.align		4
        /*0018*/ 	.word	0x00000000
	.align		4
        /*001c*/ 	.word	0xfffffffc


//--------------------- .text._Z10sumOfcubesPiS_Pl --------------------------
	.section	.text._Z10sumOfcubesPiS_Pl,"ax",@progbits
	.align	128
.text._Z10sumOfcubesPiS_Pl:
        .type           _Z10sumOfcubesPiS_Pl,@function
        .size           _Z10sumOfcubesPiS_Pl,(.L_x_2 - _Z10sumOfcubesPiS_Pl)
        .other          _Z10sumOfcubesPiS_Pl,@"STO_CUDA_ENTRY STV_DEFAULT"
_Z10sumOfcubesPiS_Pl:
[----:B------:R-:W-:Y:S01]  /*0000*/  LDC R1, c[0x0][0x37c] ;  /* 0x0000df00ff017b82 */ /* 0x000fe20000000800 */
[----:B------:R-:W0:Y:S01]  /*0010*/  LDCU.64 UR6, c[0x0][0x358] ;  /* 0x00006b00ff0677ac */ /* 0x000e220008000a00 */
[----:B------:R-:W-:Y:S01]  /*0020*/  NOP ;  /* 0x0000000000007918 */ /* 0x000fe20000000000 */
[----:B------:R-:W-:Y:S01]  /*0030*/  CS2R R2, SR_CLOCKLO ;  /* 0x0000000000027805 */ /* 0x000fe20000015000 */
[----:B------:R-:W1:Y:S01]  /*0040*/  LDCU.64 UR4, c[0x0][0x380] ;  /* 0x00007000ff0477ac */ /* 0x000e620008000a00 */
[----:B------:R-:W-:Y:S01]  /*0050*/  HFMA2 R7, -RZ, RZ, 0, 0 ;  /* 0x00000000ff077431 */ /* 0x000fe200000001ff */
[----:B-1----:R-:W-:-:S04]  /*0060*/  UIADD3 UR4, UP0, UPT, UR4, 0x20, URZ ;  /* 0x0000002004047890 */ /* 0x002fc8000ff1e0ff */
[----:B------:R-:W-:Y:S02]  /*0070*/  UIADD3.X UR5, UPT, UPT, URZ, UR5, URZ, UP0, !UPT ;  /* 0x00000005ff057290 */ /* 0x000fe400087fe4ff */
[----:B------:R-:W-:Y:S01]  /*0080*/  MOV R4, UR4 ;  /* 0x0000000400047c02 */ /* 0x000fe20008000f00 */
[----:B------:R-:W-:-:S03]  /*0090*/  UMOV UR4, URZ ;  /* 0x000000ff00047c82 */ /* 0x000fc60008000000 */
[----:B0-----:R-:W-:-:S07]  /*00a0*/  MOV R5, UR5 ;  /* 0x0000000500057c02 */ /* 0x001fce0008000f00 */
.L_x_0:
[----:B------:R-:W2:Y:S04]  /*00b0*/  LDG.E R24, desc[UR6][R4.64+-0x20] ;  /* 0xffffe00604187981 */ /* 0x000ea8000c1e1900 */
[----:B------:R-:W3:Y:S04]  /*00c0*/  LDG.E R26, desc[UR6][R4.64+-0x1c] ;  /* 0xffffe406041a7981 */ /* 0x000ee8000c1e1900 */
[----:B------:R-:W4:Y:S04]  /*00d0*/  LDG.E R23, desc[UR6][R4.64+-0x18] ;  /* 0xffffe80604177981 */ /* 0x000f28000c1e1900 */
[----:B------:R-:W5:Y:S04]  /*00e0*/  LDG.E R10, desc[UR6][R4.64+-0x14] ;  /* 0xffffec06040a7981 */ /* 0x000f68000c1e1900 */
        /* <DEDUP_REMOVED lines=15> */
[----:B------:R-:W5:Y:S01]  /*01e0*/  LDG.E R8, desc[UR6][R4.64+0x2c] ;  /* 0x00002c0604087981 */ /* 0x000f62000c1e1900 */
[----:B--2---:R-:W-:-:S04]  /*01f0*/  IMAD R25, R24, R24, RZ ;  /* 0x0000001818197224 */ /* 0x004fc800078e02ff */
[----:B------:R-:W-:Y:S02]  /*0200*/  IMAD R25, R24, R25, R7 ;  /* 0x0000001918197224 */ /* 0x000fe400078e0207 */
[C---:B---3--:R-:W-:Y:S02]  /*0210*/  IMAD R7, R26.reuse, R26, RZ ;  /* 0x0000001a1a077224 */ /* 0x048fe400078e02ff */
[C---:B----4-:R-:W-:Y:S02]  /*0220*/  IMAD R24, R23.reuse, R23, RZ ;  /* 0x0000001717187224 */ /* 0x050fe400078e02ff */
[----:B------:R-:W-:Y:S02]  /*0230*/  IMAD R26, R26, R7, R25 ;  /* 0x000000071a1a7224 */ /* 0x000fe400078e0219 */
[----:B------:R-:W2:Y:S01]  /*0240*/  LDG.E R7, desc[UR6][R4.64+0x30] ;  /* 0x0000300604077981 */ /* 0x000ea2000c1e1900 */
[----:B-----5:R-:W-:Y:S02]  /*0250*/  IMAD R25, R10, R10, RZ ;  /* 0x0000000a0a197224 */ /* 0x020fe400078e02ff */
[----:B------:R-:W-:-:S02]  /*0260*/  IMAD R23, R23, R24, R26 ;  /* 0x0000001817177224 */ /* 0x000fc400078e021a */
[----:B------:R-:W3:Y:S02]  /*0270*/  LDG.E R24, desc[UR6][R4.64+0x34] ;  /* 0x0000340604187981 */ /* 0x000ee4000c1e1900 */
[----:B------:R-:W-:Y:S02]  /*0280*/  IMAD R23, R10, R25, R23 ;  /* 0x000000190a177224 */ /* 0x000fe400078e0217 */
[C---:B------:R-:W-:Y:S01]  /*0290*/  IMAD R25, R0.reuse, R0, RZ ;  /* 0x0000000000197224 */ /* 0x040fe200078e02ff */
[----:B------:R-:W4:Y:S03]  /*02a0*/  LDG.E R10, desc[UR6][R4.64+0x38] ;  /* 0x00003806040a7981 */ /* 0x000f26000c1e1900 */
[----:B------:R-:W-:Y:S02]  /*02b0*/  IMAD R23, R0, R25, R23 ;  /* 0x0000001900177224 */ /* 0x000fe400078e0217 */
[C---:B------:R-:W-:Y:S01]  /*02c0*/  IMAD R25, R6.reuse, R6, RZ ;  /* 0x0000000606197224 */ /* 0x040fe200078e02ff */
[----:B------:R-:W5:Y:S03]  /*02d0*/  LDG.E R0, desc[UR6][R4.64+0x3c] ;  /* 0x00003c0604007981 */ /* 0x000f66000c1e1900 */
[----:B------:R-:W-:-:S02]  /*02e0*/  IMAD R26, R6, R25, R23 ;  /* 0x00000019061a7224 */ /* 0x000fc400078e0217 */
[C---:B------:R-:W-:Y:S01]  /*02f0*/  IMAD R23, R15.reuse, R15, RZ ;  /* 0x0000000f0f177224 */ /* 0x040fe200078e02ff */
[----:B------:R-:W5:Y:S01]  /*0300*/  LDG.E R6, desc[UR6][R4.64+0x40] ;  /* 0x0000400604067981 */ /* 0x000f62000c1e1900 */
[C---:B------:R-:W-:Y:S02]  /*0310*/  IMAD R25, R14.reuse, R14, RZ ;  /* 0x0000000e0e197224 */ /* 0x040fe400078e02ff */
[----:B------:R-:W-:Y:S02]  /*0320*/  IMAD R23, R15, R23, R26 ;  /* 0x000000170f177224 */ /* 0x000fe400078e021a */
[----:B------:R-:W5:Y:S02]  /*0330*/  LDG.E R15, desc[UR6][R4.64+0x44] ;  /* 0x00004406040f7981 */ /* 0x000f64000c1e1900 */
[----:B------:R-:W-:Y:S02]  /*0340*/  IMAD R26, R14, R25, R23 ;  /* 0x000000190e1a7224 */ /* 0x000fe400078e0217 */
[----:B------:R-:W-:Y:S01]  /*0350*/  IMAD R23, R13, R13, RZ ;  /* 0x0000000d0d177224 */ /* 0x000fe200078e02ff */
[----:B------:R-:W5:Y:S01]  /*0360*/  LDG.E R14, desc[UR6][R4.64+0x48] ;  /* 0x00004806040e7981 */ /* 0x000f62000c1e1900 */
[----:B------:R-:W-:-:S02]  /*0370*/  IMAD R25, R12, R12, RZ ;  /* 0x0000000c0c197224 */ /* 0x000fc400078e02ff */
[----:B------:R-:W-:Y:S02]  /*0380*/  IMAD R23, R13, R23, R26 ;  /* 0x000000170d177224 */ /* 0x000fe400078e021a */
[----:B------:R-:W5:Y:S02]  /*0390*/  LDG.E R13, desc[UR6][R4.64+0x4c] ;  /* 0x00004c06040d7981 */ /* 0x000f64000c1e1900 */
[----:B------:R-:W-:Y:S02]  /*03a0*/  IMAD R26, R12, R25, R23 ;  /* 0x000000190c1a7224 */ /* 0x000fe400078e0217 */
[C---:B------:R-:W-:Y:S01]  /*03b0*/  IMAD R23, R17.reuse, R17, RZ ;  /* 0x0000001111177224 */ /* 0x040fe200078e02ff */
[----:B------:R-:W5:Y:S01]  /*03c0*/  LDG.E R12, desc[UR6][R4.64+0x50] ;  /* 0x00005006040c7981 */ /* 0x000f62000c1e1900 */
[----:B------:R-:W-:Y:S02]  /*03d0*/  IMAD R25, R18, R18, RZ ;  /* 0x0000001212197224 */ /* 0x000fe400078e02ff */
[----:B------:R-:W-:-:S02]  /*03e0*/  IMAD R23, R17, R23, R26 ;  /* 0x0000001711177224 */ /* 0x000fc400078e021a */
[----:B------:R-:W5:Y:S02]  /*03f0*/  LDG.E R17, desc[UR6][R4.64+0x54] ;  /* 0x0000540604117981 */ /* 0x000f64000c1e1900 */
[----:B------:R-:W-:Y:S02]  /*0400*/  IMAD R26, R18, R25, R23 ;  /* 0x00000019121a7224 */ /* 0x000fe400078e0217 */
[C---:B------:R-:W-:Y:S01]  /*0410*/  IMAD R23, R19.reuse, R19, RZ ;  /* 0x0000001313177224 */ /* 0x040fe200078e02ff */
[----:B------:R-:W5:Y:S01]  /*0420*/  LDG.E R18, desc[UR6][R4.64+0x58] ;  /* 0x0000580604127981 */ /* 0x000f62000c1e1900 */
[C---:B------:R-:W-:Y:S02]  /*0430*/  IMAD R25, R20.reuse, R20, RZ ;  /* 0x0000001414197224 */ /* 0x040fe400078e02ff */
[----:B------:R-:W-:Y:S02]  /*0440*/  IMAD R23, R19, R23, R26 ;  /* 0x0000001713177224 */ /* 0x000fe400078e021a */
[----:B------:R-:W5:Y:S02]  /*0450*/  LDG.E R19, desc[UR6][R4.64+0x5c] ;  /* 0x00005c0604137981 */ /* 0x000f64000c1e1900 */
[----:B------:R-:W-:-:S02]  /*0460*/  IMAD R26, R20, R25, R23 ;  /* 0x00000019141a7224 */ /* 0x000fc400078e0217 */
[----:B------:R-:W5:Y:S01]  /*0470*/  LDG.E R20, desc[UR6][R4.64+0x60] ;  /* 0x0000600604147981 */ /* 0x000f62000c1e1900 */
[----:B------:R-:W-:-:S04]  /*0480*/  IMAD R23, R21, R21, RZ ;  /* 0x0000001515177224 */ /* 0x000fc800078e02ff */
[----:B------:R-:W-:Y:S02]  /*0490*/  IMAD R25, R21, R23, R26 ;  /* 0x0000001715197224 */ /* 0x000fe400078e021a */
[----:B------:R-:W5:Y:S01]  /*04a0*/  LDG.E R21, desc[UR6][R4.64+0x64] ;  /* 0x0000640604157981 */ /* 0x000f62000c1e1900 */
[----:B------:R-:W-:-:S03]  /*04b0*/  IMAD R26, R22, R22, RZ ;  /* 0x00000016161a7224 */ /* 0x000fc600078e02ff */
[----:B------:R-:W5:Y:S01]  /*04c0*/  LDG.E R23, desc[UR6][R4.64+0x68] ;  /* 0x0000680604177981 */ /* 0x000f62000c1e1900 */
[----:B------:R-:W-:Y:S02]  /*04d0*/  IMAD R25, R22, R26, R25 ;  /* 0x0000001a16197224 */ /* 0x000fe400078e0219 */
[C---:B------:R-:W-:Y:S01]  /*04e0*/  IMAD R26, R16.reuse, R16, RZ ;  /* 0x00000010101a7224 */ /* 0x040fe200078e02ff */
[----:B------:R-:W5:Y:S03]  /*04f0*/  LDG.E R22, desc[UR6][R4.64+0x6c] ;  /* 0x00006c0604167981 */ /* 0x000f66000c1e1900 */
[----:B------:R-:W-:Y:S02]  /*0500*/  IMAD R26, R16, R26, R25 ;  /* 0x0000001a101a7224 */ /* 0x000fe400078e0219 */
[----:B------:R-:W5:Y:S01]  /*0510*/  LDG.E R16, desc[UR6][R4.64+0x70] ;  /* 0x0000700604107981 */ /* 0x000f62000c1e1900 */
[----:B------:R-:W-:-:S04]  /*0520*/  IMAD R25, R11, R11, RZ ;  /* 0x0000000b0b197224 */ /* 0x000fc800078e02ff */
        /* <DEDUP_REMOVED lines=8> */
[----:B--2---:R-:W-:-:S04]  /*05b0*/  IMAD R25, R7, R7, RZ ;  /* 0x0000000707197224 */ /* 0x004fc800078e02ff */
[----:B------:R-:W-:Y:S02]  /*05c0*/  IMAD R25, R7, R25, R26 ;  /* 0x0000001907197224 */ /* 0x000fe400078e021a */
[----:B---3--:R-:W-:-:S04]  /*05d0*/  IMAD R7, R24, R24, RZ ;  /* 0x0000001818077224 */ /* 0x008fc800078e02ff */
[----:B------:R-:W-:Y:S02]  /*05e0*/  IMAD R25, R24, R7, R25 ;  /* 0x0000000718197224 */ /* 0x000fe400078e0219 */
[C---:B----4-:R-:W-:Y:S01]  /*05f0*/  IMAD R24, R10.reuse, R10, RZ ;  /* 0x0000000a0a187224 */ /* 0x050fe200078e02ff */
[----:B------:R-:W2:Y:S03]  /*0600*/  LDG.E R7, desc[UR6][R4.64+0x80] ;  /* 0x0000800604077981 */ /* 0x000ea6000c1e1900 */
[----:B------:R-:W-:Y:S02]  /*0610*/  IMAD R25, R10, R24, R25 ;  /* 0x000000180a197224 */ /* 0x000fe400078e0219 */
[C---:B-----5:R-:W-:Y:S01]  /*0620*/  IMAD R24, R0.reuse, R0, RZ ;  /* 0x0000000000187224 */ /* 0x060fe200078e02ff */
[----:B------:R-:W3:Y:S03]  /*0630*/  LDG.E R10, desc[UR6][R4.64+0x84] ;  /* 0x00008406040a7981 */ /* 0x000ee6000c1e1900 */
[----:B------:R-:W-:-:S02]  /*0640*/  IMAD R25, R0, R24, R25 ;  /* 0x0000001800197224 */ /* 0x000fc400078e0219 */
[C---:B------:R-:W-:Y:S01]  /*0650*/  IMAD R24, R6.reuse, R6, RZ ;  /* 0x0000000606187224 */ /* 0x040fe200078e02ff */
[----:B------:R-:W4:Y:S03]  /*0660*/  LDG.E R0, desc[UR6][R4.64+0x88] ;  /* 0x0000880604007981 */ /* 0x000f26000c1e1900 */
[----:B------:R-:W-:Y:S02]  /*0670*/  IMAD R24, R6, R24, R25 ;  /* 0x0000001806187224 */ /* 0x000fe400078e0219 */
[C---:B------:R-:W-:Y:S01]  /*0680*/  IMAD R25, R15.reuse, R15, RZ ;  /* 0x0000000f0f197224 */ /* 0x040fe200078e02ff */
[----:B------:R-:W5:Y:S03]  /*0690*/  LDG.E R6, desc[UR6][R4.64+0x8c] ;  /* 0x00008c0604067981 */ /* 0x000f66000c1e1900 */
[----:B------:R-:W-:-:S02]  /*06a0*/  IMAD R25, R15, R25, R24 ;  /* 0x000000190f197224 */ /* 0x000fc400078e0218 */
[C---:B------:R-:W-:Y:S01]  /*06b0*/  IMAD R24, R14.reuse, R14, RZ ;  /* 0x0000000e0e187224 */ /* 0x040fe200078e02ff */
[----:B------:R-:W5:Y:S03]  /*06c0*/  LDG.E R15, desc[UR6][R4.64+0x90] ;  /* 0x00009006040f7981 */ /* 0x000f66000c1e1900 */
        /* <DEDUP_REMOVED lines=94> */
[----:B------:R-:W5:Y:S01]  /*0cb0*/  LDG.E R11, desc[UR6][R4.64+0x110] ;  /* 0x00011006040b7981 */ /* 0x000f62000c1e1900 */
[----:B------:R-:W-:-:S04]  /*0cc0*/  IMAD R25, R9, R9, RZ ;  /* 0x0000000909197224 */ /* 0x000fc800078e02ff */
[----:B------:R-:W-:Y:S02]  /*0cd0*/  IMAD R25, R9, R25, R24 ;  /* 0x0000001909197224 */ /* 0x000fe400078e0218 */
[----:B------:R-:W5:Y:S01]  /*0ce0*/  LDG.E R24, desc[UR6][R4.64+0x114] ;  /* 0x0001140604187981 */ /* 0x000f62000c1e1900 */
[----:B------:R-:W-:-:S03]  /*0cf0*/  IMAD R26, R8, R8, RZ ;  /* 0x00000008081a7224 */ /* 0x000fc600078e02ff */
[----:B------:R-:W5:Y:S01]  /*0d00*/  LDG.E R9, desc[UR6][R4.64+0x118] ;  /* 0x0001180604097981 */ /* 0x000f62000c1e1900 */
[----:B------:R-:W-:-:S03]  /*0d10*/  IMAD R26, R8, R26, R25 ;  /* 0x0000001a081a7224 */ /* 0x000fc600078e0219 */
[----:B------:R0:W5:Y:S01]  /*0d20*/  LDG.E R8, desc[UR6][R4.64+0x11c] ;  /* 0x00011c0604087981 */ /* 0x000162000c1e1900 */
[----:B------:R-:W-:-:S04]  /*0d30*/  UIADD3 UR4, UPT, UPT, UR4, 0x50, URZ ;  /* 0x0000005004047890 */ /* 0x000fc8000fffe0ff */
[----:B------:R-:W-:Y:S01]  /*0d40*/  UISETP.NE.AND UP0, UPT, UR4, 0x989680, UPT ;  /* 0x009896800400788c */ /* 0x000fe2000bf05270 */
[----:B0-----:R-:W-:-:S04]  /*0d50*/  IADD3 R4, P0, PT, R4, 0x140, RZ ;  /* 0x0000014004047810 */ /* 0x001fc80007f1e0ff */
[----:B------:R-:W-:Y:S01]  /*0d60*/  IADD3.X R5, PT, PT, RZ, R5, RZ, P0, !PT ;  /* 0x00000005ff057210 */ /* 0x000fe200007fe4ff */
[----:B--2---:R-:W-:-:S04]  /*0d70*/  IMAD R25, R7, R7, RZ ;  /* 0x0000000707197224 */ /* 0x004fc800078e02ff */
[----:B------:R-:W-:Y:S02]  /*0d80*/  IMAD R25, R7, R25, R26 ;  /* 0x0000001907197224 */ /* 0x000fe400078e021a */
[----:B---3--:R-:W-:-:S04]  /*0d90*/  IMAD R7, R0, R0, RZ ;  /* 0x0000000000077224 */ /* 0x008fc800078e02ff */
[----:B------:R-:W-:Y:S02]  /*0da0*/  IMAD R7, R0, R7, R25 ;  /* 0x0000000700077224 */ /* 0x000fe400078e0219 */
[----:B----4-:R-:W-:-:S04]  /*0db0*/  IMAD R0, R6, R6, RZ ;  /* 0x0000000606007224 */ /* 0x010fc800078e02ff */
[----:B------:R-:W-:Y:S02]  /*0dc0*/  IMAD R7, R6, R0, R7 ;  /* 0x0000000006077224 */ /* 0x000fe400078e0207 */
[----:B-----5:R-:W-:-:S04]  /*0dd0*/  IMAD R0, R10, R10, RZ ;  /* 0x0000000a0a007224 */ /* 0x020fc800078e02ff */
[----:B------:R-:W-:Y:S02]  /*0de0*/  IMAD R0, R10, R0, R7 ;  /* 0x000000000a007224 */ /* 0x000fe400078e0207 */
[----:B------:R-:W-:-:S04]  /*0df0*/  IMAD R7, R14, R14, RZ ;  /* 0x0000000e0e077224 */ /* 0x000fc800078e02ff */
        /* <DEDUP_REMOVED lines=25> */
[C---:B------:R-:W-:Y:S02]  /*0f90*/  IMAD R0, R24.reuse, R24, RZ ;  /* 0x0000001818007224 */ /* 0x040fe400078e02ff */
[----:B------:R-:W-:Y:S02]  /*0fa0*/  IMAD R6, R9, R9, RZ ;  /* 0x0000000909067224 */ /* 0x000fe400078e02ff */
[----:B------:R-:W-:-:S04]  /*0fb0*/  IMAD R0, R24, R0, R11 ;  /* 0x0000000018007224 */ /* 0x000fc800078e020b */
[----:B------:R-:W-:Y:S02]  /*0fc0*/  IMAD R7, R9, R6, R0 ;  /* 0x0000000609077224 */ /* 0x000fe400078e0200 */
[----:B------:R-:W-:-:S04]  /*0fd0*/  IMAD R0, R8, R8, RZ ;  /* 0x0000000808007224 */ /* 0x000fc800078e02ff */
[----:B------:R-:W-:Y:S01]  /*0fe0*/  IMAD R7, R8, R0, R7 ;  /* 0x0000000008077224 */ /* 0x000fe200078e0207 */
[----:B------:R-:W-:Y:S06]  /*0ff0*/  BRA.U UP0, `(.L_x_0) ;  /* 0xfffffff1002c7547 */ /* 0x000fec000b83ffff */
[----:B------:R-:W0:Y:S02]  /*1000*/  LDC.64 R4, c[0x0][0x388] ;  /* 0x0000e200ff047b82 */ /* 0x000e240000000a00 */
[----:B0-----:R0:W-:Y:S02]  /*1010*/  STG.E desc[UR6][R4.64], R7 ;  /* 0x0000000704007986 */ /* 0x0011e4000c101906 */
[----:B0-----:R-:W-:-:S04]  /*1020*/  CS2R R6, SR_CLOCKLO ;  /* 0x0000000000067805 */ /* 0x001fc80000015000 */
[----:B------:R-:W0:Y:S02]  /*1030*/  LDC.64 R4, c[0x0][0x390] ;  /* 0x0000e400ff047b82 */ /* 0x000e240000000a00 */
[----:B------:R-:W-:-:S04]  /*1040*/  IADD3 R2, P0, PT, -R2, R6, RZ ;  /* 0x0000000602027210 */ /* 0x000fc80007f1e1ff */
[----:B------:R-:W-:-:S05]  /*1050*/  IADD3.X R3, PT, PT, ~R3, R7, RZ, P0, !PT ;  /* 0x0000000703037210 */ /* 0x000fca00007fe5ff */
[----:B0-----:R-:W-:Y:S01]  /*1060*/  STG.E.64 desc[UR6][R4.64], R2 ;  /* 0x0000000204007986 */ /* 0x001fe2000c101b06 */
[----:B------:R-:W-:Y:S05]  /*1070*/  EXIT ;  /* 0x000000000000794d */ /* 0x000fea0003800000 */
.L_x_1:
[----:B------:R-:W-:-:S00]  /*1080*/  BRA `(.L_x_1) ;  /* 0xfffffffc00fc7947 */ /* 0x000fc0000383ffff */
[----:B------:R-:W-:-:S00]  /*1090*/  NOP ;  /* 0x0000000000007918 */ /* 0x000fc00000000000 */
        /* <DEDUP_REMOVED lines=14> */
.L_x_2:


//--------------------- .nv.shared.reserved.0     --------------------------
	.section	.nv.shared.reserved.0,"aw",@nobits
	.weak		__nv_reservedSMEM_offset_0_alias
	.size		__nv_reservedSMEM_offset_0_alias, 0, 64
	.other		__nv_reservedSMEM_offset_0_alias,@"STO_CUDA_RESERVED_SHARED STV_DEFAULT"
__nv_reservedSMEM_offset_0_alias:
	.zero		0
	.zero		64


//--------------------- .nv.constant0._Z10sumOfcubesPiS_Pl --------------------------
	.section	.nv.constant0._Z10sumOfcubesPiS_Pl,"a",@progbits
	.sectionflags	@""
	.align	4
.nv.constant0._Z10sumOfcubesPiS_Pl:
	.zero		920


//--------------------- SYMBOLS --------------------------

	.type		.nv.reservedSmem.offset0,@object
	.size		.nv.reservedSmem.offset0,0x4
